.version 3.2
.target sm_30
.address_size 64

.visible .entry
fpclassify(.param .u64 _ptr)
.maxntid 256,1,1
{
	.reg .u64 ptr;
	.reg .f64 value;
	.reg .b32 class;
	.reg .pred p;

	ld.param.u64 ptr,[_ptr];
	cvta.to.global.u64 ptr,ptr;

	ld.global.f64 value,[ptr];
	mov.b32 class,0;

	testp.finite.f64 p,value;
	@p or.b32 class,class,0x0001;

	testp.infinite.f64 p,value;
	@p or.b32 class,class,0x0002;

	testp.number.f64 p,value;
	@p or.b32 class,class,0x0010;

	testp.notanumber.f64 p,value;
	@p or.b32 class,class,0x0020;

	testp.normal.f64 p,value;
	@p or.b32 class,class,0x0100;

	testp.subnormal.f64 p,value;
	@p or.b32 class,class,0x0200;

	st.global.f64 [ptr+8],value;
	st.global.b32 [ptr+16],class;
	st.global.b32 [ptr+20],0;
}

.visible .entry
compared(.param .u64 _ptr)
.maxntid 256,1,1
{
	.reg .u64 ptr;
	.reg .f64 a,b;
	.reg .s64 i,j;
	.reg .pred p,q;

	ld.param.u64 ptr,[_ptr];
	cvta.to.global.u64 ptr,ptr;

	ld.global.f64 a,[ptr+0];
	ld.global.f64 b,[ptr+8];

	// Floating point NaN values need special handling because they're also
	// our out-of-bounds signal. So, if v[index1] is a NaN, we don't want to
	// swap. Otherwise if v[index0] is a NaN, or larger than v[index1] we
	// need to swap. The 'gtu' comparison is true if the first operand is
	// larger than the second or if either operand is NaN. By ruling out
	// the second operand being a NaN, we achieve the desired test.
	testp.number.f64 q,b;
	setp.gtu.and.f64 p,a,b,q;

	// Finally we must order -0.0 before +0.0.

	// copy raw floating point bits to scalar registers
	@!p mov.b64 i,a;
	@!p mov.b64 j,b;

	// compare for floating point equality
	@!p setp.eq.f64 q,a,b;

	// compare as scalars, updating the result
	@!p setp.gt.and.s64 p,i,j,q;
	
	@p  st.global.b8 [ptr+16],1;
	@!p st.global.b8 [ptr+16],0;
}

.visible .entry
comparef(.param .u64 _ptr)
.maxntid 256,1,1
{
	.reg .u64 ptr;
	.reg .f32 a,b;
	.reg .s32 i,j;
	.reg .pred p,q;

	ld.param.u64 ptr,[_ptr];
	cvta.to.global.u64 ptr,ptr;

	ld.global.f32 a,[ptr+0];
	ld.global.f32 b,[ptr+4];

	// Floating point NaN values need special handling because they're also
	// our out-of-bounds signal. So, if v[index1] is a NaN, we don't want to
	// swap. Otherwise if v[index0] is a NaN, or larger than v[index1] we
	// need to swap. The 'gtu' comparison is true if the first operand is
	// larger than the second or if either operand is NaN. By ruling out
	// the second operand being a NaN, we achieve the desired test.
	testp.number.f32 q,b;
	setp.gtu.and.f32 p,a,b,q;

	// Finally we must order -0.0 before +0.0.

	// copy raw floating point bits to scalar registers
	@!p mov.b32 i,a;
	@!p mov.b32 j,b;

	// compare for floating point equality
	@!p setp.eq.f32 q,a,b;

	// compare as scalars, updating the result
	@!p setp.gt.and.s32 p,i,j,q;
	
	@p  st.global.b8 [ptr+8],1;
	@!p st.global.b8 [ptr+8],0;
}


// ===== COMPILED SASS (sm_100) =====

	.target	sm_100

	.elftype	@"ET_EXEC"


//--------------------- .note.nv.tkinfo           --------------------------
	.section	.note.nv.tkinfo,"",@"SHT_NOTE"
	.sectionflags	@"SHF_NOTE_NV_TKINFO"
	.tkinfo
        /*0018*/ 	.word	0x00000002
        /*0030*/ 	.string	""
        /*0030*/ 	.string	"ptxas"
        /*0030*/ 	.string	"Cuda compilation tools, release 13.0, V13.0.88"
        /*0030*/ 	.string	"Build cuda_13.0.r13.0/compiler.36424714_0"
        /*0030*/ 	.string	"-arch sm_100 "



//--------------------- .note.nv.cuinfo           --------------------------
	.section	.note.nv.cuinfo,"",@"SHT_NOTE"
	.sectionflags	@"SHF_NOTE_NV_CUINFO"
        /*0018*/ 	.short	0x0002
        /*001a*/ 	.short	0x001e
        /*001c*/ 	.short	0x0082
	.zero		2


//--------------------- .nv.info                  --------------------------
	.section	.nv.info,"",@"SHT_CUDA_INFO"
	.align	4


	//----- nvinfo : EIATTR_REGCOUNT
	.align		4
        /*0000*/ 	.byte	0x04, 0x2f
        /*0002*/ 	.short	(.L_1 - .L_0)
	.align		4
.L_0:
        /*0004*/ 	.word	index@(fpclassify)
        /*0008*/ 	.word	0x0000000a


	//----- nvinfo : EIATTR_FRAME_SIZE
	.align		4
.L_1:
        /*000c*/ 	.byte	0x04, 0x11
        /*000e*/ 	.short	(.L_3 - .L_2)
	.align		4
.L_2:
        /*0010*/ 	.word	index@(fpclassify)
        /*0014*/ 	.word	0x00000000


	//----- nvinfo : EIATTR_REGCOUNT
	.align		4
.L_3:
        /*0018*/ 	.byte	0x04, 0x2f
        /*001a*/ 	.short	(.L_5 - .L_4)
	.align		4
.L_4:
        /*001c*/ 	.word	index@(compared)
        /*0020*/ 	.word	0x0000000c


	//----- nvinfo : EIATTR_FRAME_SIZE
	.align		4
.L_5:
        /*0024*/ 	.byte	0x04, 0x11
        /*0026*/ 	.short	(.L_7 - .L_6)
	.align		4
.L_6:
        /*0028*/ 	.word	index@(compared)
        /*002c*/ 	.word	0x00000000


	//----- nvinfo : EIATTR_REGCOUNT
	.align		4
.L_7:
        /*0030*/ 	.byte	0x04, 0x2f
        /*0032*/ 	.short	(.L_9 - .L_8)
	.align		4
.L_8:
        /*0034*/ 	.word	index@(comparef)
        /*0038*/ 	.word	0x00000009


	//----- nvinfo : EIATTR_FRAME_SIZE
	.align		4
.L_9:
        /*003c*/ 	.byte	0x04, 0x11
        /*003e*/ 	.short	(.L_11 - .L_10)
	.align		4
.L_10:
        /*0040*/ 	.word	index@(comparef)
        /*0044*/ 	.word	0x00000000


	//----- nvinfo : EIATTR_MIN_STACK_SIZE
	.align		4
.L_11:
        /*0048*/ 	.byte	0x04, 0x12
        /*004a*/ 	.short	(.L_13 - .L_12)
	.align		4
.L_12:
        /*004c*/ 	.word	index@(comparef)
        /*0050*/ 	.word	0x00000000


	//----- nvinfo : EIATTR_MIN_STACK_SIZE
	.align		4
.L_13:
        /*0054*/ 	.byte	0x04, 0x12
        /*0056*/ 	.short	(.L_15 - .L_14)
	.align		4
.L_14:
        /*0058*/ 	.word	index@(compared)
        /*005c*/ 	.word	0x00000000


	//----- nvinfo : EIATTR_MIN_STACK_SIZE
	.align		4
.L_15:
        /*0060*/ 	.byte	0x04, 0x12
        /*0062*/ 	.short	(.L_17 - .L_16)
	.align		4
.L_16:
        /*0064*/ 	.word	index@(fpclassify)
        /*0068*/ 	.word	0x00000000
.L_17:


//--------------------- .nv.compat                --------------------------
	.section	.nv.compat,"",@"SHT_CUDA_COMPAT_INFO"
	.align	4
        /*0000*/ 	.byte	0x02, 0x09, 0x00, 0x00, 0x02, 0x02, 0x01, 0x00, 0x02, 0x05, 0x05, 0x00, 0x03, 0x07, 0x01, 0x01
        /*0010*/ 	.byte	0x02, 0x03, 0x00, 0x00, 0x02, 0x06, 0x01, 0x00, 0x04, 0x0b, 0x08, 0x00, 0x01, 0x00, 0x00, 0x00
        /*0020*/ 	.byte	0x00, 0x00, 0x00, 0x00


//--------------------- .nv.info.comparef         --------------------------
	.section	.nv.info.comparef,"",@"SHT_CUDA_INFO"
	.sectionflags	@""
	.align	4


	//----- nvinfo : EIATTR_CUDA_API_VERSION
	.align		4
        /*0000*/ 	.byte	0x04, 0x37
        /*0002*/ 	.short	(.L_19 - .L_18)
.L_18:
        /*0004*/ 	.word	0x00000082


	//----- nvinfo : EIATTR_KPARAM_INFO
	.align		4
.L_19:
        /*0008*/ 	.byte	0x04, 0x17
        /*000a*/ 	.short	(.L_21 - .L_20)
.L_20:
        /*000c*/ 	.word	0x00000000
        /*0010*/ 	.short	0x0000
        /*0012*/ 	.short	0x0000
        /*0014*/ 	.byte	0x00, 0xf0, 0x21, 0x00


	//----- nvinfo : EIATTR_SPARSE_MMA_MASK
	.align		4
.L_21:
        /*0018*/ 	.byte	0x03, 0x50
        /*001a*/ 	.short	0x0000


	//----- nvinfo : EIATTR_MAXREG_COUNT
	.align		4
        /*001c*/ 	.byte	0x03, 0x1b
        /*001e*/ 	.short	0x00ff


	//----- nvinfo : EIATTR_MERCURY_ISA_VERSION
	.align		4
        /*0020*/ 	.byte	0x03, 0x5f
        /*0022*/ 	.short	0x0101


	//----- nvinfo : EIATTR_VRC_CTA_INIT_COUNT
	.align		4
        /*0024*/ 	.byte	0x02, 0x4a
	.zero		1
	.zero		1


	//----- nvinfo : EIATTR_EXIT_INSTR_OFFSETS
	.align		4
        /*0028*/ 	.byte	0x04, 0x1c
        /*002a*/ 	.short	(.L_23 - .L_22)


	//   ....[0]....
.L_22:
        /*002c*/ 	.word	0x00000110


	//   ....[1]....
        /*0030*/ 	.word	0x00000130


	//----- nvinfo : EIATTR_MAX_THREADS
	.align		4
.L_23:
        /*0034*/ 	.byte	0x04, 0x05
        /*0036*/ 	.short	(.L_25 - .L_24)
.L_24:
        /*0038*/ 	.word	0x00000100
        /*003c*/ 	.word	0x00000001
        /*0040*/ 	.word	0x00000001


	//----- nvinfo : EIATTR_CBANK_PARAM_SIZE
	.align		4
.L_25:
        /*0044*/ 	.byte	0x03, 0x19
        /*0046*/ 	.short	0x0008


	//----- nvinfo : EIATTR_PARAM_CBANK
	.align		4
        /*0048*/ 	.byte	0x04, 0x0a
        /*004a*/ 	.short	(.L_27 - .L_26)
	.align		4
.L_26:
        /*004c*/ 	.word	index@(.nv.constant0.comparef)
        /*0050*/ 	.short	0x0380
        /*0052*/ 	.short	0x0008


	//----- nvinfo : EIATTR_SW_WAR
	.align		4
.L_27:
        /*0054*/ 	.byte	0x04, 0x36
        /*0056*/ 	.short	(.L_29 - .L_28)
.L_28:
        /*0058*/ 	.word	0x00000008
.L_29:


//--------------------- .nv.info.compared         --------------------------
	.section	.nv.info.compared,"",@"SHT_CUDA_INFO"
	.sectionflags	@""
	.align	4


	//----- nvinfo : EIATTR_CUDA_API_VERSION
	.align		4
        /*0000*/ 	.byte	0x04, 0x37
        /*0002*/ 	.short	(.L_31 - .L_30)
.L_30:
        /*0004*/ 	.word	0x00000082


	//----- nvinfo : EIATTR_KPARAM_INFO
	.align		4
.L_31:
        /*0008*/ 	.byte	0x04, 0x17
        /*000a*/ 	.short	(.L_33 - .L_32)
.L_32:
        /*000c*/ 	.word	0x00000000
        /*0010*/ 	.short	0x0000
        /*0012*/ 	.short	0x0000
        /*0014*/ 	.byte	0x00, 0xf0, 0x21, 0x00


	//----- nvinfo : EIATTR_SPARSE_MMA_MASK
	.align		4
.L_33:
        /*0018*/ 	.byte	0x03, 0x50
        /*001a*/ 	.short	0x0000


	//----- nvinfo : EIATTR_MAXREG_COUNT
	.align		4
        /*001c*/ 	.byte	0x03, 0x1b
        /*001e*/ 	.short	0x00ff


	//----- nvinfo : EIATTR_MERCURY_ISA_VERSION
	.align		4
        /*0020*/ 	.byte	0x03, 0x5f
        /*0022*/ 	.short	0x0101


	//----- nvinfo : EIATTR_VRC_CTA_INIT_COUNT
	.align		4
        /*0024*/ 	.byte	0x02, 0x4a
	.zero		1
	.zero		1


	//----- nvinfo : EIATTR_EXIT_INSTR_OFFSETS
	.align		4
        /*0028*/ 	.byte	0x04, 0x1c
        /*002a*/ 	.short	(.L_35 - .L_34)


	//   ....[0]....
.L_34:
        /*002c*/ 	.word	0x00000160


	//   ....[1]....
        /*0030*/ 	.word	0x00000180


	//----- nvinfo : EIATTR_MAX_THREADS
	.align		4
.L_35:
        /*0034*/ 	.byte	0x04, 0x05
        /*0036*/ 	.short	(.L_37 - .L_36)
.L_36:
        /*0038*/ 	.word	0x00000100
        /*003c*/ 	.word	0x00000001
        /*0040*/ 	.word	0x00000001


	//----- nvinfo : EIATTR_CBANK_PARAM_SIZE
	.align		4
.L_37:
        /*0044*/ 	.byte	0x03, 0x19
        /*0046*/ 	.short	0x0008


	//----- nvinfo : EIATTR_PARAM_CBANK
	.align		4
        /*0048*/ 	.byte	0x04, 0x0a
        /*004a*/ 	.short	(.L_39 - .L_38)
	.align		4
.L_38:
        /*004c*/ 	.word	index@(.nv.constant0.compared)
        /*0050*/ 	.short	0x0380
        /*0052*/ 	.short	0x0008


	//----- nvinfo : EIATTR_SW_WAR
	.align		4
.L_39:
        /*0054*/ 	.byte	0x04, 0x36
        /*0056*/ 	.short	(.L_41 - .L_40)
.L_40:
        /*0058*/ 	.word	0x00000008
.L_41:


//--------------------- .nv.info.fpclassify       --------------------------
	.section	.nv.info.fpclassify,"",@"SHT_CUDA_INFO"
	.sectionflags	@""
	.align	4


	//----- nvinfo : EIATTR_CUDA_API_VERSION
	.align		4
        /*0000*/ 	.byte	0x04, 0x37
        /*0002*/ 	.short	(.L_43 - .L_42)
.L_42:
        /*0004*/ 	.word	0x00000082


	//----- nvinfo : EIATTR_KPARAM_INFO
	.align		4
.L_43:
        /*0008*/ 	.byte	0x04, 0x17
        /*000a*/ 	.short	(.L_45 - .L_44)
.L_44:
        /*000c*/ 	.word	0x00000000
        /*0010*/ 	.short	0x0000
        /*0012*/ 	.short	0x0000
        /*0014*/ 	.byte	0x00, 0xf0, 0x21, 0x00


	//----- nvinfo : EIATTR_SPARSE_MMA_MASK
	.align		4
.L_45:
        /*0018*/ 	.byte	0x03, 0x50
        /*001a*/ 	.short	0x0000


	//----- nvinfo : EIATTR_MAXREG_COUNT
	.align		4
        /*001c*/ 	.byte	0x03, 0x1b
        /*001e*/ 	.short	0x00ff


	//----- nvinfo : EIATTR_MERCURY_ISA_VERSION
	.align		4
        /*0020*/ 	.byte	0x03, 0x5f
        /*0022*/ 	.short	0x0101


	//----- nvinfo : EIATTR_VRC_CTA_INIT_COUNT
	.align		4
        /*0024*/ 	.byte	0x02, 0x4a
	.zero		1
	.zero		1


	//----- nvinfo : EIATTR_EXIT_INSTR_OFFSETS
	.align		4
        /*0028*/ 	.byte	0x04, 0x1c
        /*002a*/ 	.short	(.L_47 - .L_46)


	//   ....[0]....
.L_46:
        /*002c*/ 	.word	0x000001c0


	//----- nvinfo : EIATTR_MAX_THREADS
	.align		4
.L_47:
        /*0030*/ 	.byte	0x04, 0x05
        /*0032*/ 	.short	(.L_49 - .L_48)
.L_48:
        /*0034*/ 	.word	0x00000100
        /*0038*/ 	.word	0x00000001
        /*003c*/ 	.word	0x00000001


	//----- nvinfo : EIATTR_CBANK_PARAM_SIZE
	.align		4
.L_49:
        /*0040*/ 	.byte	0x03, 0x19
        /*0042*/ 	.short	0x0008


	//----- nvinfo : EIATTR_PARAM_CBANK
	.align		4
        /*0044*/ 	.byte	0x04, 0x0a
        /*0046*/ 	.short	(.L_51 - .L_50)
	.align		4
.L_50:
        /*0048*/ 	.word	index@(.nv.constant0.fpclassify)
        /*004c*/ 	.short	0x0380
        /*004e*/ 	.short	0x0008


	//----- nvinfo : EIATTR_SW_WAR
	.align		4
.L_51:
        /*0050*/ 	.byte	0x04, 0x36
        /*0052*/ 	.short	(.L_53 - .L_52)
.L_52:
        /*0054*/ 	.word	0x00000008
.L_53:


//--------------------- .nv.callgraph             --------------------------
	.section	.nv.callgraph,"",@"SHT_CUDA_CALLGRAPH"
	.align	4
	.sectionentsize	8
	.align		4
        /*0000*/ 	.word	0x00000000
	.align		4
        /*0004*/ 	.word	0xffffffff
	.align		4
        /*0008*/ 	.word	0x00000000
	.align		4
        /*000c*/ 	.word	0xfffffffe
	.align		4
        /*0010*/ 	.word	0x00000000
	.align		4
        /*0014*/ 	.word	0xfffffffd
	.align		4
        /*0018*/ 	.word	0x00000000
	.align		4
        /*001c*/ 	.word	0xfffffffc


//--------------------- .text.comparef            --------------------------
	.section	.text.comparef,"ax",@progbits
	.align	128
        .global         comparef
        .type           comparef,@function
        .size           comparef,(.L_x_3 - comparef)
        .other          comparef,@"STO_CUDA_ENTRY STV_DEFAULT"
comparef:
.text.comparef:
[----:B------:R-:W0:Y:S08]  /*0000*/  LDC R1, c[0x0][0x37c] ;  /* 0x0000df00ff017b82 */ /* 0x000e300000000800 */
[----:B------:R-:W1:Y:S01]  /*0010*/  LDC.64 R2, c[0x0][0x380] ;  /* 0x0000e000ff027b82 */ /* 0x000e620000000a00 */
[----:B------:R-:W1:Y:S02]  /*0020*/  LDCU.64 UR4, c[0x0][0x358] ;  /* 0x00006b00ff0477ac */ /* 0x000e640008000a00 */
[----:B-1----:R-:W2:Y:S04]  /*0030*/  LDG.E R5, desc[UR4][R2.64+0x4] ;  /* 0x0000040402057981 */ /* 0x002ea8000c1e1900 */
[----:B------:R-:W3:Y:S01]  /*0040*/  LDG.E R0, desc[UR4][R2.64] ;  /* 0x0000000402007981 */ /* 0x000ee2000c1e1900 */
[----:B--2---:R-:W-:-:S04]  /*0050*/  LOP3.LUT R4, R5, 0x7fffffff, RZ, 0xc0, !PT ;  /* 0x7fffffff05047812 */ /* 0x004fc800078ec0ff */
[----:B------:R-:W-:-:S04]  /*0060*/  ISETP.GT.U32.AND P0, PT, R4, 0x7f800000, PT ;  /* 0x7f8000000400780c */ /* 0x000fc80003f04070 */
[----:B---3--:R-:W-:-:S04]  /*0070*/  FSETP.GTU.AND P0, PT, R0, R5, !P0 ;  /* 0x000000050000720b */ /* 0x008fc8000470c000 */
[----:B------:R-:W-:Y:S02]  /*0080*/  ISETP.LE.U32.AND P2, PT, R4, 0x7f800000, P0 ;  /* 0x7f8000000400780c */ /* 0x000fe40000743070 */
[C---:B------:R-:W-:Y:S02]  /*0090*/  FSETP.EQ.AND P1, PT, R0.reuse, R5, !P0 ;  /* 0x000000050000720b */ /* 0x040fe40004722000 */
[----:B0-----:R-:W-:Y:S02]  /*00a0*/  SEL R0, R0, R1, !P0 ;  /* 0x0000000100007207 */ /* 0x001fe40004000000 */
[----:B------:R-:W-:Y:S02]  /*00b0*/  SEL R5, R5, R6, !P0 ;  /* 0x0000000605057207 */ /* 0x000fe40004000000 */
[----:B------:R-:W-:-:S04]  /*00c0*/  PLOP3.LUT P1, PT, P1, P2, PT, 0xf8, 0x8f ;  /* 0x00000000008f781c */ /* 0x000fc80000f25f70 */
[----:B------:R-:W-:Y:S01]  /*00d0*/  ISETP.GT.AND P1, PT, R0, R5, P1 ;  /* 0x000000050000720c */ /* 0x000fe20000f24270 */
[----:B------:R-:W-:-:S03]  /*00e0*/  IMAD.MOV.U32 R0, RZ, RZ, 0x1 ;  /* 0x00000001ff007424 */ /* 0x000fc600078e00ff */
[----:B------:R-:W-:-:S13]  /*00f0*/  PLOP3.LUT P1, PT, P0, !PT, P1, 0xfa, 0x0 ;  /* 0x000000000000781c */ /* 0x000fda000073ff12 */
[----:B------:R0:W-:Y:S01]  /*0100*/  @P1 STG.E.U8 desc[UR4][R2.64+0x8], R0 ;  /* 0x0000080002001986 */ /* 0x0001e2000c101104 */
[----:B------:R-:W-:Y:S05]  /*0110*/  @P1 EXIT ;  /* 0x000000000000194d */ /* 0x000fea0003800000 */
[----:B------:R-:W-:Y:S01]  /*0120*/  STG.E.U8 desc[UR4][R2.64+0x8], RZ ;  /* 0x000008ff02007986 */ /* 0x000fe2000c101104 */
[----:B------:R-:W-:Y:S05]  /*0130*/  EXIT ;  /* 0x000000000000794d */ /* 0x000fea0003800000 */
.L_x_0:
[----:B------:R-:W-:-:S00]  /*0140*/  BRA `(.L_x_0) ;  /* 0xfffffffc00fc7947 */ /* 0x000fc0000383ffff */
[----:B------:R-:W-:-:S00]  /*0150*/  NOP ;  /* 0x0000000000007918 */ /* 0x000fc00000000000 */
        /* <DEDUP_REMOVED lines=10> */
.L_x_3:


//--------------------- .text.compared            --------------------------
	.section	.text.compared,"ax",@progbits
	.align	128
        .global         compared
        .type           compared,@function
        .size           compared,(.L_x_4 - compared)
        .other          compared,@"STO_CUDA_ENTRY STV_DEFAULT"
compared:
.text.compared:
[----:B------:R-:W0:Y:S08]  /*0000*/  LDC R1, c[0x0][0x37c] ;  /* 0x0000df00ff017b82 */ /* 0x000e300000000800 */
[----:B------:R-:W1:Y:S01]  /*0010*/  LDC.64 R2, c[0x0][0x380] ;  /* 0x0000e000ff027b82 */ /* 0x000e620000000a00 */
[----:B------:R-:W1:Y:S02]  /*0020*/  LDCU.64 UR4, c[0x0][0x358] ;  /* 0x00006b00ff0477ac */ /* 0x000e640008000a00 */
[----:B-1----:R-:W2:Y:S04]  /*0030*/  LDG.E.64 R6, desc[UR4][R2.64+0x8] ;  /* 0x0000080402067981 */ /* 0x002ea8000c1e1b00 */
[----:B------:R-:W3:Y:S01]  /*0040*/  LDG.E.64 R4, desc[UR4][R2.64] ;  /* 0x0000000402047981 */ /* 0x000ee2000c1e1b00 */
[----:B--2---:R-:W-:-:S02]  /*0050*/  ISETP.GT.U32.AND P0, PT, R6, RZ, PT ;  /* 0x000000ff0600720c */ /* 0x004fc40003f04070 */
[----:B------:R-:W-:Y:S02]  /*0060*/  LOP3.LUT R8, R7, 0x7fffffff, RZ, 0xc0, !PT ;  /* 0x7fffffff07087812 */ /* 0x000fe400078ec0ff */
[----:B------:R-:W-:Y:S02]  /*0070*/  ISETP.LE.U32.AND P3, PT, R6, RZ, PT ;  /* 0x000000ff0600720c */ /* 0x000fe40003f63070 */
[----:B------:R-:W-:-:S13]  /*0080*/  ISETP.GT.U32.AND.EX P0, PT, R8, 0x7ff00000, PT, P0 ;  /* 0x7ff000000800780c */ /* 0x000fda0003f04100 */
[----:B---3--:R-:W-:-:S06]  /*0090*/  DSETP.GTU.AND P0, PT, R4, R6, !P0 ;  /* 0x000000060400722a */ /* 0x008fcc000470c000 */
[----:B------:R-:W-:Y:S01]  /*00a0*/  DSETP.EQ.AND P2, PT, R4, R6, !P0 ;  /* 0x000000060400722a */ /* 0x000fe20004742000 */
[----:B------:R-:W-:Y:S02]  /*00b0*/  SEL R9, R4, R9, !P0 ;  /* 0x0000000904097207 */ /* 0x000fe40004000000 */
[-C--:B0-----:R-:W-:Y:S02]  /*00c0*/  SEL R0, R6, R1.reuse, !P0 ;  /* 0x0000000106007207 */ /* 0x081fe40004000000 */
[----:B------:R-:W-:Y:S02]  /*00d0*/  ISETP.LE.U32.AND.EX P3, PT, R8, 0x7ff00000, P0, P3 ;  /* 0x7ff000000800780c */ /* 0x000fe40000763130 */
[-C--:B------:R-:W-:Y:S02]  /*00e0*/  SEL R5, R5, R1.reuse, !P0 ;  /* 0x0000000105057207 */ /* 0x080fe40004000000 */
[----:B------:R-:W-:Y:S02]  /*00f0*/  SEL R6, R7, R1, !P0 ;  /* 0x0000000107067207 */ /* 0x000fe40004000000 */
[----:B------:R-:W-:Y:S01]  /*0100*/  ISETP.GT.U32.AND P1, PT, R9, R0, PT ;  /* 0x000000000900720c */ /* 0x000fe20003f24070 */
[----:B------:R-:W-:Y:S01]  /*0110*/  IMAD.MOV.U32 R0, RZ, RZ, 0x1 ;  /* 0x00000001ff007424 */ /* 0x000fe200078e00ff */
[----:B------:R-:W-:-:S04]  /*0120*/  PLOP3.LUT P2, PT, P2, P3, PT, 0xf8, 0x8f ;  /* 0x00000000008f781c */ /* 0x000fc80001747f70 */
[----:B------:R-:W-:-:S04]  /*0130*/  ISETP.GT.AND.EX P1, PT, R5, R6, P2, P1 ;  /* 0x000000060500720c */ /* 0x000fc80001724310 */
[----:B------:R-:W-:-:S13]  /*0140*/  PLOP3.LUT P1, PT, P0, !PT, P1, 0xfa, 0x0 ;  /* 0x000000000000781c */ /* 0x000fda000073ff12 */
[----:B------:R0:W-:Y:S01]  /*0150*/  @P1 STG.E.U8 desc[UR4][R2.64+0x10], R0 ;  /* 0x0000100002001986 */ /* 0x0001e2000c101104 */
[----:B------:R-:W-:Y:S05]  /*0160*/  @P1 EXIT ;  /* 0x000000000000194d */ /* 0x000fea0003800000 */
[----:B------:R-:W-:Y:S01]  /*0170*/  STG.E.U8 desc[UR4][R2.64+0x10], RZ ;  /* 0x000010ff02007986 */ /* 0x000fe2000c101104 */
[----:B------:R-:W-:Y:S05]  /*0180*/  EXIT ;  /* 0x000000000000794d */ /* 0x000fea0003800000 */
.L_x_1:
        /* <DEDUP_REMOVED lines=15> */
.L_x_4:


//--------------------- .text.fpclassify          --------------------------
	.section	.text.fpclassify,"ax",@progbits
	.align	128
        .global         fpclassify
        .type           fpclassify,@function
        .size           fpclassify,(.L_x_5 - fpclassify)
        .other          fpclassify,@"STO_CUDA_ENTRY STV_DEFAULT"
fpclassify:
.text.fpclassify:
[----:B------:R-:W-:Y:S08]  /*0000*/  LDC R1, c[0x0][0x37c] ;  /* 0x0000df00ff017b82 */ /* 0x000ff00000000800 */
[----:B------:R-:W0:Y:S01]  /*0010*/  LDC.64 R2, c[0x0][0x380] ;  /* 0x0000e000ff027b82 */ /* 0x000e220000000a00 */
[----:B------:R-:W0:Y:S02]  /*0020*/  LDCU.64 UR4, c[0x0][0x358] ;  /* 0x00006b00ff0477ac */ /* 0x000e240008000a00 */
[----:B0-----:R-:W2:Y:S01]  /*0030*/  LDG.E.64 R4, desc[UR4][R2.64] ;  /* 0x0000000402047981 */ /* 0x001ea2000c1e1b00 */
[----:B------:R-:W-:Y:S01]  /*0040*/  IMAD.MOV.U32 R7, RZ, RZ, RZ ;  /* 0x000000ffff077224 */ /* 0x000fe200078e00ff */
[----:B--2---:R-:W-:-:S02]  /*0050*/  ISETP.NE.U32.AND P1, PT, R4, RZ, PT ;  /* 0x000000ff0400720c */ /* 0x004fc40003f25070 */
[----:B------:R-:W-:Y:S01]  /*0060*/  STG.E.64 desc[UR4][R2.64+0x8], R4 ;  /* 0x0000080402007986 */ /* 0x000fe2000c101b04 */
[----:B------:R-:W-:Y:S02]  /*0070*/  LOP3.LUT R0, R5, 0x7fffffff, RZ, 0xc0, !PT ;  /* 0x7fffffff05007812 */ /* 0x000fe400078ec0ff */
[C---:B------:R-:W-:Y:S02]  /*0080*/  ISETP.GE.U32.AND P5, PT, R4.reuse, RZ, PT ;  /* 0x000000ff0400720c */ /* 0x040fe40003fa6070 */
[----:B------:R-:W-:Y:S02]  /*0090*/  ISETP.GT.U32.AND P0, PT, R4, RZ, PT ;  /* 0x000000ff0400720c */ /* 0x000fe40003f04070 */
[C---:B------:R-:W-:Y:S02]  /*00a0*/  ISETP.NE.U32.AND.EX P1, PT, R0.reuse, 0x7ff00000, PT, P1 ;  /* 0x7ff000000000780c */ /* 0x040fe40003f25110 */
[----:B------:R-:W-:Y:S02]  /*00b0*/  ISETP.GE.U32.AND.EX P3, PT, R0, 0x7ff00000, PT, P5 ;  /* 0x7ff000000000780c */ /* 0x000fe40003f66150 */
[----:B------:R-:W-:-:S02]  /*00c0*/  ISETP.GE.U32.AND P6, PT, R4, RZ, PT ;  /* 0x000000ff0400720c */ /* 0x000fc40003fc6070 */
[----:B------:R-:W-:Y:S02]  /*00d0*/  ISETP.GT.U32.AND P2, PT, R4, RZ, PT ;  /* 0x000000ff0400720c */ /* 0x000fe40003f44070 */
[C---:B------:R-:W-:Y:S02]  /*00e0*/  ISETP.GT.U32.AND.EX P0, PT, R0.reuse, 0x7ff00000, PT, P0 ;  /* 0x7ff000000000780c */ /* 0x040fe40003f04100 */
[----:B------:R-:W-:Y:S02]  /*00f0*/  SEL R6, RZ, 0x1, P3 ;  /* 0x00000001ff067807 */ /* 0x000fe40001800000 */
[----:B------:R-:W-:Y:S02]  /*0100*/  ISETP.GE.U32.AND.EX P3, PT, R0, 0x100000, !P3, P6 ;  /* 0x001000000000780c */ /* 0x000fe40005f66160 */
[----:B------:R-:W-:Y:S01]  /*0110*/  ISETP.EQ.U32.AND P4, PT, R4, RZ, PT ;  /* 0x000000ff0400720c */ /* 0x000fe20003f82070 */
[----:B------:R-:W-:Y:S01]  /*0120*/  @!P1 VIADD R6, R6, 0x2 ;  /* 0x0000000206069836 */ /* 0x000fe20000000000 */
[----:B------:R-:W-:-:S02]  /*0130*/  ISETP.GT.U32.AND.EX P6, PT, R0, 0x7ff00000, PT, P2 ;  /* 0x7ff000000000780c */ /* 0x000fc40003fc4120 */
[C---:B------:R-:W-:Y:S02]  /*0140*/  ISETP.GE.U32.AND.EX P5, PT, R0.reuse, 0x100000, PT, P5 ;  /* 0x001000000000780c */ /* 0x040fe40003fa6150 */
[----:B------:R-:W-:Y:S01]  /*0150*/  ISETP.EQ.U32.OR.EX P3, PT, R0, RZ, P3, P4 ;  /* 0x000000ff0000720c */ /* 0x000fe20001f62540 */
[----:B------:R-:W-:Y:S01]  /*0160*/  @!P0 VIADD R6, R6, 0x10 ;  /* 0x0000001006068836 */ /* 0x000fe20000000000 */
[----:B------:R-:W-:-:S07]  /*0170*/  ISETP.GT.U32.AND.EX P5, PT, R0, RZ, !P5, P2 ;  /* 0x000000ff0000720c */ /* 0x000fce0006fa4120 */
[----:B------:R-:W-:-:S04]  /*0180*/  @P6 VIADD R6, R6, 0x20 ;  /* 0x0000002006066836 */ /* 0x000fc80000000000 */
[----:B------:R-:W-:-:S04]  /*0190*/  @P3 VIADD R6, R6, 0x100 ;  /* 0x0000010006063836 */ /* 0x000fc80000000000 */
[----:B------:R-:W-:-:S05]  /*01a0*/  @P5 VIADD R6, R6, 0x200 ;  /* 0x0000020006065836 */ /* 0x000fca0000000000 */
[----:B------:R-:W-:Y:S01]  /*01b0*/  STG.E.64 desc[UR4][R2.64+0x10], R6 ;  /* 0x0000100602007986 */ /* 0x000fe2000c101b04 */
[----:B------:R-:W-:Y:S05]  /*01c0*/  EXIT ;  /* 0x000000000000794d */ /* 0x000fea0003800000 */
.L_x_2:
        /* <DEDUP_REMOVED lines=11> */
.L_x_5:


//--------------------- .nv.shared.reserved.0     --------------------------
	.section	.nv.shared.reserved.0,"aw",@nobits
	.weak		__nv_reservedSMEM_offset_0_alias
	.size		__nv_reservedSMEM_offset_0_alias, 0, 64
	.other		__nv_reservedSMEM_offset_0_alias,@"STO_CUDA_RESERVED_SHARED STV_DEFAULT"
__nv_reservedSMEM_offset_0_alias:
	.zero		0
	.zero		64


//--------------------- .nv.constant0.comparef    --------------------------
	.section	.nv.constant0.comparef,"a",@progbits
	.sectionflags	@""
	.align	4
.nv.constant0.comparef:
	.zero		904


//--------------------- .nv.constant0.compared    --------------------------
	.section	.nv.constant0.compared,"a",@progbits
	.sectionflags	@""
	.align	4
.nv.constant0.compared:
	.zero		904


//--------------------- .nv.constant0.fpclassify  --------------------------
	.section	.nv.constant0.fpclassify,"a",@progbits
	.sectionflags	@""
	.align	4
.nv.constant0.fpclassify:
	.zero		904


//--------------------- SYMBOLS --------------------------

	.type		.nv.reservedSmem.offset0,@object
	.size		.nv.reservedSmem.offset0,0x4
